//
// Generated by NVIDIA NVVM Compiler
//
// Compiler Build ID: CL-36424714
// Cuda compilation tools, release 13.0, V13.0.88
// Based on NVVM 20.0.0
//

.version 9.0
.target sm_100
.address_size 64

	// .globl	_Z8hadamardiiPfS_S_

.visible .entry _Z8hadamardiiPfS_S_(
	.param .u32 _Z8hadamardiiPfS_S__param_0,
	.param .u32 _Z8hadamardiiPfS_S__param_1,
	.param .u64 .ptr .align 1 _Z8hadamardiiPfS_S__param_2,
	.param .u64 .ptr .align 1 _Z8hadamardiiPfS_S__param_3,
	.param .u64 .ptr .align 1 _Z8hadamardiiPfS_S__param_4
)
{
	.reg .pred 	%p<4>;
	.reg .b32 	%r<14>;
	.reg .b32 	%f<4>;
	.reg .b64 	%rd<11>;

	ld.param.u32 	%r4, [_Z8hadamardiiPfS_S__param_0];
	ld.param.u32 	%r5, [_Z8hadamardiiPfS_S__param_1];
	ld.param.u64 	%rd1, [_Z8hadamardiiPfS_S__param_2];
	ld.param.u64 	%rd2, [_Z8hadamardiiPfS_S__param_3];
	ld.param.u64 	%rd3, [_Z8hadamardiiPfS_S__param_4];
	mov.u32 	%r6, %ctaid.x;
	mov.u32 	%r7, %ntid.x;
	mov.u32 	%r8, %tid.x;
	mad.lo.s32 	%r1, %r6, %r7, %r8;
	mov.u32 	%r9, %ctaid.y;
	mov.u32 	%r10, %ntid.y;
	mov.u32 	%r11, %tid.y;
	mad.lo.s32 	%r12, %r9, %r10, %r11;
	setp.ge.s32 	%p1, %r1, %r4;
	setp.ge.s32 	%p2, %r12, %r5;
	or.pred  	%p3, %p1, %p2;
	@%p3 bra 	$L__BB0_2;
	cvta.to.global.u64 	%rd4, %rd1;
	cvta.to.global.u64 	%rd5, %rd2;
	cvta.to.global.u64 	%rd6, %rd3;
	mad.lo.s32 	%r13, %r5, %r1, %r12;
	mul.wide.s32 	%rd7, %r13, 4;
	add.s64 	%rd8, %rd4, %rd7;
	ld.global.f32 	%f1, [%rd8];
	add.s64 	%rd9, %rd5, %rd7;
	ld.global.f32 	%f2, [%rd9];
	mul.f32 	%f3, %f1, %f2;
	add.s64 	%rd10, %rd6, %rd7;
	st.global.f32 	[%rd10], %f3;
$L__BB0_2:
	ret;

}


// ===== COMPILED SASS (sm_100) =====

	.target	sm_100

	.elftype	@"ET_EXEC"


//--------------------- .note.nv.tkinfo           --------------------------
	.section	.note.nv.tkinfo,"",@"SHT_NOTE"
	.sectionflags	@"SHF_NOTE_NV_TKINFO"
	.tkinfo
        /*0018*/ 	.word	0x00000002
        /*0030*/ 	.string	""
        /*0030*/ 	.string	"ptxas"
        /*0030*/ 	.string	"Cuda compilation tools, release 13.0, V13.0.88"
        /*0030*/ 	.string	"Build cuda_13.0.r13.0/compiler.36424714_0"
        /*0030*/ 	.string	"-arch sm_100 -m 64 "



//--------------------- .note.nv.cuinfo           --------------------------
	.section	.note.nv.cuinfo,"",@"SHT_NOTE"
	.sectionflags	@"SHF_NOTE_NV_CUINFO"
        /*0018*/ 	.short	0x0002
        /*001a*/ 	.short	0x0064
        /*001c*/ 	.short	0x0082
	.zero		2


//--------------------- .nv.info                  --------------------------
	.section	.nv.info,"",@"SHT_CUDA_INFO"
	.align	4


	//----- nvinfo : EIATTR_REGCOUNT
	.align		4
        /*0000*/ 	.byte	0x04, 0x2f
        /*0002*/ 	.short	(.L_1 - .L_0)
	.align		4
.L_0:
        /*0004*/ 	.word	index@(_Z8hadamardiiPfS_S_)
        /*0008*/ 	.word	0x0000000c


	//----- nvinfo : EIATTR_FRAME_SIZE
	.align		4
.L_1:
        /*000c*/ 	.byte	0x04, 0x11
        /*000e*/ 	.short	(.L_3 - .L_2)
	.align		4
.L_2:
        /*0010*/ 	.word	index@(_Z8hadamardiiPfS_S_)
        /*0014*/ 	.word	0x00000000


	//----- nvinfo : EIATTR_MIN_STACK_SIZE
	.align		4
.L_3:
        /*0018*/ 	.byte	0x04, 0x12
        /*001a*/ 	.short	(.L_5 - .L_4)
	.align		4
.L_4:
        /*001c*/ 	.word	index@(_Z8hadamardiiPfS_S_)
        /*0020*/ 	.word	0x00000000
.L_5:


//--------------------- .nv.compat                --------------------------
	.section	.nv.compat,"",@"SHT_CUDA_COMPAT_INFO"
	.align	4
        /*0000*/ 	.byte	0x02, 0x09, 0x00, 0x00, 0x02, 0x02, 0x01, 0x00, 0x02, 0x05, 0x05, 0x00, 0x03, 0x07, 0x01, 0x01
        /*0010*/ 	.byte	0x02, 0x03, 0x00, 0x00, 0x02, 0x06, 0x01, 0x00, 0x04, 0x0b, 0x08, 0x00, 0x09, 0x00, 0x00, 0x00
        /*0020*/ 	.byte	0x00, 0x00, 0x00, 0x00


//--------------------- .nv.info._Z8hadamardiiPfS_S_ --------------------------
	.section	.nv.info._Z8hadamardiiPfS_S_,"",@"SHT_CUDA_INFO"
	.sectionflags	@""
	.align	4


	//----- nvinfo : EIATTR_CUDA_API_VERSION
	.align		4
        /*0000*/ 	.byte	0x04, 0x37
        /*0002*/ 	.short	(.L_7 - .L_6)
.L_6:
        /*0004*/ 	.word	0x00000082


	//----- nvinfo : EIATTR_KPARAM_INFO
	.align		4
.L_7:
        /*0008*/ 	.byte	0x04, 0x17
        /*000a*/ 	.short	(.L_9 - .L_8)
.L_8:
        /*000c*/ 	.word	0x00000000
        /*0010*/ 	.short	0x0004
        /*0012*/ 	.short	0x0018
        /*0014*/ 	.byte	0x00, 0xf5, 0x21, 0x00


	//----- nvinfo : EIATTR_KPARAM_INFO
	.align		4
.L_9:
        /*0018*/ 	.byte	0x04, 0x17
        /*001a*/ 	.short	(.L_11 - .L_10)
.L_10:
        /*001c*/ 	.word	0x00000000
        /*0020*/ 	.short	0x0003
        /*0022*/ 	.short	0x0010
        /*0024*/ 	.byte	0x00, 0xf5, 0x21, 0x00


	//----- nvinfo : EIATTR_KPARAM_INFO
	.align		4
.L_11:
        /*0028*/ 	.byte	0x04, 0x17
        /*002a*/ 	.short	(.L_13 - .L_12)
.L_12:
        /*002c*/ 	.word	0x00000000
        /*0030*/ 	.short	0x0002
        /*0032*/ 	.short	0x0008
        /*0034*/ 	.byte	0x00, 0xf5, 0x21, 0x00


	//----- nvinfo : EIATTR_KPARAM_INFO
	.align		4
.L_13:
        /*0038*/ 	.byte	0x04, 0x17
        /*003a*/ 	.short	(.L_15 - .L_14)
.L_14:
        /*003c*/ 	.word	0x00000000
        /*0040*/ 	.short	0x0001
        /*0042*/ 	.short	0x0004
        /*0044*/ 	.byte	0x00, 0xf0, 0x11, 0x00


	//----- nvinfo : EIATTR_KPARAM_INFO
	.align		4
.L_15:
        /*0048*/ 	.byte	0x04, 0x17
        /*004a*/ 	.short	(.L_17 - .L_16)
.L_16:
        /*004c*/ 	.word	0x00000000
        /*0050*/ 	.short	0x0000
        /*0052*/ 	.short	0x0000
        /*0054*/ 	.byte	0x00, 0xf0, 0x11, 0x00


	//----- nvinfo : EIATTR_SPARSE_MMA_MASK
	.align		4
.L_17:
        /*0058*/ 	.byte	0x03, 0x50
        /*005a*/ 	.short	0x0000


	//----- nvinfo : EIATTR_MAXREG_COUNT
	.align		4
        /*005c*/ 	.byte	0x03, 0x1b
        /*005e*/ 	.short	0x00ff


	//----- nvinfo : EIATTR_MERCURY_ISA_VERSION
	.align		4
        /*0060*/ 	.byte	0x03, 0x5f
        /*0062*/ 	.short	0x0101


	//----- nvinfo : EIATTR_VRC_CTA_INIT_COUNT
	.align		4
        /*0064*/ 	.byte	0x02, 0x4a
	.zero		1
	.zero		1


	//----- nvinfo : EIATTR_EXIT_INSTR_OFFSETS
	.align		4
        /*0068*/ 	.byte	0x04, 0x1c
        /*006a*/ 	.short	(.L_19 - .L_18)


	//   ....[0]....
.L_18:
        /*006c*/ 	.word	0x000000c0


	//   ....[1]....
        /*0070*/ 	.word	0x00000190


	//----- nvinfo : EIATTR_CBANK_PARAM_SIZE
	.align		4
.L_19:
        /*0074*/ 	.byte	0x03, 0x19
        /*0076*/ 	.short	0x0020


	//----- nvinfo : EIATTR_PARAM_CBANK
	.align		4
        /*0078*/ 	.byte	0x04, 0x0a
        /*007a*/ 	.short	(.L_21 - .L_20)
	.align		4
.L_20:
        /*007c*/ 	.word	index@(.nv.constant0._Z8hadamardiiPfS_S_)
        /*0080*/ 	.short	0x0380
        /*0082*/ 	.short	0x0020


	//----- nvinfo : EIATTR_SW_WAR
	.align		4
.L_21:
        /*0084*/ 	.byte	0x04, 0x36
        /*0086*/ 	.short	(.L_23 - .L_22)
.L_22:
        /*0088*/ 	.word	0x00000008
.L_23:


//--------------------- .nv.callgraph             --------------------------
	.section	.nv.callgraph,"",@"SHT_CUDA_CALLGRAPH"
	.align	4
	.sectionentsize	8
	.align		4
        /*0000*/ 	.word	0x00000000
	.align		4
        /*0004*/ 	.word	0xffffffff
	.align		4
        /*0008*/ 	.word	0x00000000
	.align		4
        /*000c*/ 	.word	0xfffffffe
	.align		4
        /*0010*/ 	.word	0x00000000
	.align		4
        /*0014*/ 	.word	0xfffffffd
	.align		4
        /*0018*/ 	.word	0x00000000
	.align		4
        /*001c*/ 	.word	0xfffffffc


//--------------------- .text._Z8hadamardiiPfS_S_ --------------------------
	.section	.text._Z8hadamardiiPfS_S_,"ax",@progbits
	.align	128
        .global         _Z8hadamardiiPfS_S_
        .type           _Z8hadamardiiPfS_S_,@function
        .size           _Z8hadamardiiPfS_S_,(.L_x_1 - _Z8hadamardiiPfS_S_)
        .other          _Z8hadamardiiPfS_S_,@"STO_CUDA_ENTRY STV_DEFAULT"
_Z8hadamardiiPfS_S_:
.text._Z8hadamardiiPfS_S_:
[----:B------:R-:W-:Y:S01]  /*0000*/  LDC R1, c[0x0][0x37c] ;  /* 0x0000df00ff017b82 */ /* 0x000fe20000000800 */
[----:B------:R-:W0:Y:S07]  /*0010*/  S2R R2, SR_TID.Y ;  /* 0x0000000000027919 */ /* 0x000e2e0000002200 */
[----:B------:R-:W1:Y:S01]  /*0020*/  LDC R0, c[0x0][0x360] ;  /* 0x0000d800ff007b82 */ /* 0x000e620000000800 */
[----:B------:R-:W2:Y:S01]  /*0030*/  LDCU.64 UR6, c[0x0][0x380] ;  /* 0x00007000ff0677ac */ /* 0x000ea20008000a00 */
[----:B------:R-:W1:Y:S06]  /*0040*/  S2R R3, SR_TID.X ;  /* 0x0000000000037919 */ /* 0x000e6c0000002100 */
[----:B------:R-:W0:Y:S08]  /*0050*/  S2UR UR5, SR_CTAID.Y ;  /* 0x00000000000579c3 */ /* 0x000e300000002600 */
[----:B------:R-:W0:Y:S08]  /*0060*/  LDC R7, c[0x0][0x364] ;  /* 0x0000d900ff077b82 */ /* 0x000e300000000800 */
[----:B------:R-:W1:Y:S01]  /*0070*/  S2UR UR4, SR_CTAID.X ;  /* 0x00000000000479c3 */ /* 0x000e620000002500 */
[----:B0-----:R-:W-:-:S05]  /*0080*/  IMAD R7, R7, UR5, R2 ;  /* 0x0000000507077c24 */ /* 0x001fca000f8e0202 */
[----:B--2---:R-:W-:Y:S01]  /*0090*/  ISETP.GE.AND P0, PT, R7, UR7, PT ;  /* 0x0000000707007c0c */ /* 0x004fe2000bf06270 */
[----:B-1----:R-:W-:-:S05]  /*00a0*/  IMAD R0, R0, UR4, R3 ;  /* 0x0000000400007c24 */ /* 0x002fca000f8e0203 */
[----:B------:R-:W-:-:S13]  /*00b0*/  ISETP.GE.OR P0, PT, R0, UR6, P0 ;  /* 0x0000000600007c0c */ /* 0x000fda0008706670 */
[----:B------:R-:W-:Y:S05]  /*00c0*/  @P0 EXIT ;  /* 0x000000000000094d */ /* 0x000fea0003800000 */
[----:B------:R-:W0:Y:S01]  /*00d0*/  LDC.64 R2, c[0x0][0x388] ;  /* 0x0000e200ff027b82 */ /* 0x000e220000000a00 */
[----:B------:R-:W1:Y:S01]  /*00e0*/  LDCU.64 UR4, c[0x0][0x358] ;  /* 0x00006b00ff0477ac */ /* 0x000e620008000a00 */
[----:B------:R-:W-:-:S06]  /*00f0*/  IMAD R9, R0, UR7, R7 ;  /* 0x0000000700097c24 */ /* 0x000fcc000f8e0207 */
[----:B------:R-:W2:Y:S08]  /*0100*/  LDC.64 R4, c[0x0][0x390] ;  /* 0x0000e400ff047b82 */ /* 0x000eb00000000a00 */
[----:B------:R-:W3:Y:S01]  /*0110*/  LDC.64 R6, c[0x0][0x398] ;  /* 0x0000e600ff067b82 */ /* 0x000ee20000000a00 */
[----:B0-----:R-:W-:-:S06]  /*0120*/  IMAD.WIDE R2, R9, 0x4, R2 ;  /* 0x0000000409027825 */ /* 0x001fcc00078e0202 */
[----:B-1----:R-:W4:Y:S01]  /*0130*/  LDG.E R2, desc[UR4][R2.64] ;  /* 0x0000000402027981 */ /* 0x002f22000c1e1900 */
[----:B--2---:R-:W-:-:S06]  /*0140*/  IMAD.WIDE R4, R9, 0x4, R4 ;  /* 0x0000000409047825 */ /* 0x004fcc00078e0204 */
[----:B------:R-:W4:Y:S01]  /*0150*/  LDG.E R5, desc[UR4][R4.64] ;  /* 0x0000000404057981 */ /* 0x000f22000c1e1900 */
[----:B---3--:R-:W-:-:S04]  /*0160*/  IMAD.WIDE R6, R9, 0x4, R6 ;  /* 0x0000000409067825 */ /* 0x008fc800078e0206 */
[----:B----4-:R-:W-:-:S05]  /*0170*/  FMUL R9, R2, R5 ;  /* 0x0000000502097220 */ /* 0x010fca0000400000 */
[----:B------:R-:W-:Y:S01]  /*0180*/  STG.E desc[UR4][R6.64], R9 ;  /* 0x0000000906007986 */ /* 0x000fe2000c101904 */
[----:B------:R-:W-:Y:S05]  /*0190*/  EXIT ;  /* 0x000000000000794d */ /* 0x000fea0003800000 */
.L_x_0:
[----:B------:R-:W-:-:S00]  /*01a0*/  BRA `(.L_x_0) ;  /* 0xfffffffc00fc7947 */ /* 0x000fc0000383ffff */
[----:B------:R-:W-:-:S00]  /*01b0*/  NOP ;  /* 0x0000000000007918 */ /* 0x000fc00000000000 */
        /* <DEDUP_REMOVED lines=12> */
.L_x_1:


//--------------------- .nv.shared.reserved.0     --------------------------
	.section	.nv.shared.reserved.0,"aw",@nobits
	.weak		__nv_reservedSMEM_offset_0_alias
	.size		__nv_reservedSMEM_offset_0_alias, 0, 64
	.other		__nv_reservedSMEM_offset_0_alias,@"STO_CUDA_RESERVED_SHARED STV_DEFAULT"
__nv_reservedSMEM_offset_0_alias:
	.zero		0
	.zero		64


//--------------------- .nv.constant0._Z8hadamardiiPfS_S_ --------------------------
	.section	.nv.constant0._Z8hadamardiiPfS_S_,"a",@progbits
	.sectionflags	@""
	.align	4
.nv.constant0._Z8hadamardiiPfS_S_:
	.zero		928


//--------------------- SYMBOLS --------------------------

	.type		.nv.reservedSmem.offset0,@object
	.size		.nv.reservedSmem.offset0,0x4
